//
// Generated by NVIDIA NVVM Compiler
//
// Compiler Build ID: CL-36424714
// Cuda compilation tools, release 13.0, V13.0.88
// Based on NVVM 20.0.0
//

.version 9.0
.target sm_100
.address_size 64

	// .globl	_Z10nilakanthaPdi

.visible .entry _Z10nilakanthaPdi(
	.param .u64 .ptr .align 1 _Z10nilakanthaPdi_param_0,
	.param .u32 _Z10nilakanthaPdi_param_1
)
{
	.reg .pred 	%p<2>;
	.reg .b32 	%r<6>;
	.reg .b64 	%rd<5>;
	.reg .b64 	%fd<10>;

	ld.param.u64 	%rd1, [_Z10nilakanthaPdi_param_0];
	ld.param.u32 	%r2, [_Z10nilakanthaPdi_param_1];
	mov.u32 	%r3, %ntid.x;
	mov.u32 	%r4, %ctaid.x;
	mov.u32 	%r5, %tid.x;
	mad.lo.s32 	%r1, %r3, %r4, %r5;
	setp.ge.s32 	%p1, %r1, %r2;
	@%p1 bra 	$L__BB0_2;
	cvta.to.global.u64 	%rd2, %rd1;
	cvt.rn.f64.s32 	%fd1, %r1;
	add.f64 	%fd2, %fd1, 0d3FF0000000000000;
	add.f64 	%fd3, %fd2, %fd2;
	add.f64 	%fd4, %fd3, 0d3FF0000000000000;
	mul.f64 	%fd5, %fd3, %fd4;
	add.f64 	%fd6, %fd3, 0d4000000000000000;
	mul.f64 	%fd7, %fd6, %fd5;
	mov.f64 	%fd8, 0d4010000000000000;
	div.rn.f64 	%fd9, %fd8, %fd7;
	mul.wide.s32 	%rd3, %r1, 8;
	add.s64 	%rd4, %rd2, %rd3;
	st.global.f64 	[%rd4], %fd9;
$L__BB0_2:
	ret;

}


// ===== COMPILED SASS (sm_100) =====

	.target	sm_100

	.elftype	@"ET_EXEC"


//--------------------- .note.nv.tkinfo           --------------------------
	.section	.note.nv.tkinfo,"",@"SHT_NOTE"
	.sectionflags	@"SHF_NOTE_NV_TKINFO"
	.tkinfo
        /*0018*/ 	.word	0x00000002
        /*0030*/ 	.string	""
        /*0030*/ 	.string	"ptxas"
        /*0030*/ 	.string	"Cuda compilation tools, release 13.0, V13.0.88"
        /*0030*/ 	.string	"Build cuda_13.0.r13.0/compiler.36424714_0"
        /*0030*/ 	.string	"-arch sm_100 -m 64 "



//--------------------- .note.nv.cuinfo           --------------------------
	.section	.note.nv.cuinfo,"",@"SHT_NOTE"
	.sectionflags	@"SHF_NOTE_NV_CUINFO"
        /*0018*/ 	.short	0x0002
        /*001a*/ 	.short	0x0064
        /*001c*/ 	.short	0x0082
	.zero		2


//--------------------- .nv.info                  --------------------------
	.section	.nv.info,"",@"SHT_CUDA_INFO"
	.align	4


	//----- nvinfo : EIATTR_REGCOUNT
	.align		4
        /*0000*/ 	.byte	0x04, 0x2f
        /*0002*/ 	.short	(.L_1 - .L_0)
	.align		4
.L_0:
        /*0004*/ 	.word	index@(_Z10nilakanthaPdi)
        /*0008*/ 	.word	0x00000015


	//----- nvinfo : EIATTR_FRAME_SIZE
	.align		4
.L_1:
        /*000c*/ 	.byte	0x04, 0x11
        /*000e*/ 	.short	(.L_3 - .L_2)
	.align		4
.L_2:
        /*0010*/ 	.word	index@($__internal_0_$__cuda_sm20_div_rn_f64_full)
        /*0014*/ 	.word	0x00000000


	//----- nvinfo : EIATTR_FRAME_SIZE
	.align		4
.L_3:
        /*0018*/ 	.byte	0x04, 0x11
        /*001a*/ 	.short	(.L_5 - .L_4)
	.align		4
.L_4:
        /*001c*/ 	.word	index@(_Z10nilakanthaPdi)
        /*0020*/ 	.word	0x00000000


	//----- nvinfo : EIATTR_MIN_STACK_SIZE
	.align		4
.L_5:
        /*0024*/ 	.byte	0x04, 0x12
        /*0026*/ 	.short	(.L_7 - .L_6)
	.align		4
.L_6:
        /*0028*/ 	.word	index@(_Z10nilakanthaPdi)
        /*002c*/ 	.word	0x00000000
.L_7:


//--------------------- .nv.compat                --------------------------
	.section	.nv.compat,"",@"SHT_CUDA_COMPAT_INFO"
	.align	4
        /*0000*/ 	.byte	0x02, 0x09, 0x00, 0x00, 0x02, 0x02, 0x01, 0x00, 0x02, 0x05, 0x05, 0x00, 0x03, 0x07, 0x01, 0x01
        /*0010*/ 	.byte	0x02, 0x03, 0x00, 0x00, 0x02, 0x06, 0x01, 0x00, 0x04, 0x0b, 0x08, 0x00, 0x01, 0x00, 0x00, 0x00
        /*0020*/ 	.byte	0x00, 0x00, 0x00, 0x00


//--------------------- .nv.info._Z10nilakanthaPdi --------------------------
	.section	.nv.info._Z10nilakanthaPdi,"",@"SHT_CUDA_INFO"
	.sectionflags	@""
	.align	4


	//----- nvinfo : EIATTR_CUDA_API_VERSION
	.align		4
        /*0000*/ 	.byte	0x04, 0x37
        /*0002*/ 	.short	(.L_9 - .L_8)
.L_8:
        /*0004*/ 	.word	0x00000082


	//----- nvinfo : EIATTR_KPARAM_INFO
	.align		4
.L_9:
        /*0008*/ 	.byte	0x04, 0x17
        /*000a*/ 	.short	(.L_11 - .L_10)
.L_10:
        /*000c*/ 	.word	0x00000000
        /*0010*/ 	.short	0x0001
        /*0012*/ 	.short	0x0008
        /*0014*/ 	.byte	0x00, 0xf0, 0x11, 0x00


	//----- nvinfo : EIATTR_KPARAM_INFO
	.align		4
.L_11:
        /*0018*/ 	.byte	0x04, 0x17
        /*001a*/ 	.short	(.L_13 - .L_12)
.L_12:
        /*001c*/ 	.word	0x00000000
        /*0020*/ 	.short	0x0000
        /*0022*/ 	.short	0x0000
        /*0024*/ 	.byte	0x00, 0xf5, 0x21, 0x00


	//----- nvinfo : EIATTR_SPARSE_MMA_MASK
	.align		4
.L_13:
        /*0028*/ 	.byte	0x03, 0x50
        /*002a*/ 	.short	0x0000


	//----- nvinfo : EIATTR_MAXREG_COUNT
	.align		4
        /*002c*/ 	.byte	0x03, 0x1b
        /*002e*/ 	.short	0x00ff


	//----- nvinfo : EIATTR_MERCURY_ISA_VERSION
	.align		4
        /*0030*/ 	.byte	0x03, 0x5f
        /*0032*/ 	.short	0x0101


	//----- nvinfo : EIATTR_VRC_CTA_INIT_COUNT
	.align		4
        /*0034*/ 	.byte	0x02, 0x4a
	.zero		1
	.zero		1


	//----- nvinfo : EIATTR_EXIT_INSTR_OFFSETS
	.align		4
        /*0038*/ 	.byte	0x04, 0x1c
        /*003a*/ 	.short	(.L_15 - .L_14)


	//   ....[0]....
.L_14:
        /*003c*/ 	.word	0x00000070


	//   ....[1]....
        /*0040*/ 	.word	0x00000240


	//----- nvinfo : EIATTR_CRS_STACK_SIZE
	.align		4
.L_15:
        /*0044*/ 	.byte	0x04, 0x1e
        /*0046*/ 	.short	(.L_17 - .L_16)
.L_16:
        /*0048*/ 	.word	0x00000000


	//----- nvinfo : EIATTR_CBANK_PARAM_SIZE
	.align		4
.L_17:
        /*004c*/ 	.byte	0x03, 0x19
        /*004e*/ 	.short	0x000c


	//----- nvinfo : EIATTR_PARAM_CBANK
	.align		4
        /*0050*/ 	.byte	0x04, 0x0a
        /*0052*/ 	.short	(.L_19 - .L_18)
	.align		4
.L_18:
        /*0054*/ 	.word	index@(.nv.constant0._Z10nilakanthaPdi)
        /*0058*/ 	.short	0x0380
        /*005a*/ 	.short	0x000c


	//----- nvinfo : EIATTR_SW_WAR
	.align		4
.L_19:
        /*005c*/ 	.byte	0x04, 0x36
        /*005e*/ 	.short	(.L_21 - .L_20)
.L_20:
        /*0060*/ 	.word	0x00000008
.L_21:


//--------------------- .nv.callgraph             --------------------------
	.section	.nv.callgraph,"",@"SHT_CUDA_CALLGRAPH"
	.align	4
	.sectionentsize	8
	.align		4
        /*0000*/ 	.word	0x00000000
	.align		4
        /*0004*/ 	.word	0xffffffff
	.align		4
        /*0008*/ 	.word	0x00000000
	.align		4
        /*000c*/ 	.word	0xfffffffe
	.align		4
        /*0010*/ 	.word	0x00000000
	.align		4
        /*0014*/ 	.word	0xfffffffd
	.align		4
        /*0018*/ 	.word	0x00000000
	.align		4
        /*001c*/ 	.word	0xfffffffc


//--------------------- .text._Z10nilakanthaPdi   --------------------------
	.section	.text._Z10nilakanthaPdi,"ax",@progbits
	.align	128
        .global         _Z10nilakanthaPdi
        .type           _Z10nilakanthaPdi,@function
        .size           _Z10nilakanthaPdi,(.L_x_7 - _Z10nilakanthaPdi)
        .other          _Z10nilakanthaPdi,@"STO_CUDA_ENTRY STV_DEFAULT"
_Z10nilakanthaPdi:
.text._Z10nilakanthaPdi:
[----:B------:R-:W-:Y:S01]  /*0000*/  LDC R1, c[0x0][0x37c] ;  /* 0x0000df00ff017b82 */ /* 0x000fe20000000800 */
[----:B------:R-:W0:Y:S01]  /*0010*/  S2R R0, SR_CTAID.X ;  /* 0x0000000000007919 */ /* 0x000e220000002500 */
[----:B------:R-:W0:Y:S01]  /*0020*/  LDCU UR4, c[0x0][0x360] ;  /* 0x00006c00ff0477ac */ /* 0x000e220008000800 */
[----:B------:R-:W0:Y:S01]  /*0030*/  S2R R3, SR_TID.X ;  /* 0x0000000000037919 */ /* 0x000e220000002100 */
[----:B------:R-:W1:Y:S01]  /*0040*/  LDCU UR5, c[0x0][0x388] ;  /* 0x00007100ff0577ac */ /* 0x000e620008000800 */
[----:B0-----:R-:W-:-:S05]  /*0050*/  IMAD R0, R0, UR4, R3 ;  /* 0x0000000400007c24 */ /* 0x001fca000f8e0203 */
[----:B-1----:R-:W-:-:S13]  /*0060*/  ISETP.GE.AND P0, PT, R0, UR5, PT ;  /* 0x0000000500007c0c */ /* 0x002fda000bf06270 */
[----:B------:R-:W-:Y:S05]  /*0070*/  @P0 EXIT ;  /* 0x000000000000094d */ /* 0x000fea0003800000 */
[----:B------:R-:W0:Y:S01]  /*0080*/  I2F.F64 R2, R0 ;  /* 0x0000000000027312 */ /* 0x000e220000201c00 */
[----:B------:R-:W1:Y:S01]  /*0090*/  LDCU.64 UR4, c[0x0][0x358] ;  /* 0x00006b00ff0477ac */ /* 0x000e620008000a00 */
[----:B------:R-:W-:Y:S01]  /*00a0*/  BSSY.RECONVERGENT B0, `(.L_x_0) ;  /* 0x0000016000007945 */ /* 0x000fe20003800200 */
[----:B0-----:R-:W-:-:S08]  /*00b0*/  DADD R2, R2, 1 ;  /* 0x3ff0000002027429 */ /* 0x001fd00000000000 */
[----:B------:R-:W-:-:S08]  /*00c0*/  DADD R2, R2, R2 ;  /* 0x0000000002027229 */ /* 0x000fd00000000002 */
[C---:B------:R-:W-:Y:S02]  /*00d0*/  DADD R4, R2.reuse, 1 ;  /* 0x3ff0000002047429 */ /* 0x040fe40000000000 */
[----:B------:R-:W-:-:S06]  /*00e0*/  DADD R6, R2, 2 ;  /* 0x4000000002067429 */ /* 0x000fcc0000000000 */
[----:B------:R-:W-:Y:S01]  /*00f0*/  DMUL R4, R2, R4 ;  /* 0x0000000402047228 */ /* 0x000fe20000000000 */
[----:B------:R-:W-:-:S07]  /*0100*/  IMAD.MOV.U32 R2, RZ, RZ, 0x1 ;  /* 0x00000001ff027424 */ /* 0x000fce00078e00ff */
[----:B------:R-:W-:-:S06]  /*0110*/  DMUL R4, R4, R6 ;  /* 0x0000000604047228 */ /* 0x000fcc0000000000 */
[----:B------:R-:W0:Y:S02]  /*0120*/  MUFU.RCP64H R3, R5 ;  /* 0x0000000500037308 */ /* 0x000e240000001800 */
[----:B0-----:R-:W-:-:S08]  /*0130*/  DFMA R6, -R4, R2, 1 ;  /* 0x3ff000000406742b */ /* 0x001fd00000000102 */
[----:B------:R-:W-:-:S08]  /*0140*/  DFMA R6, R6, R6, R6 ;  /* 0x000000060606722b */ /* 0x000fd00000000006 */
[----:B------:R-:W-:-:S08]  /*0150*/  DFMA R6, R2, R6, R2 ;  /* 0x000000060206722b */ /* 0x000fd00000000002 */
[----:B------:R-:W-:-:S08]  /*0160*/  DFMA R2, -R4, R6, 1 ;  /* 0x3ff000000402742b */ /* 0x000fd00000000106 */
[----:B------:R-:W-:-:S08]  /*0170*/  DFMA R2, R6, R2, R6 ;  /* 0x000000020602722b */ /* 0x000fd00000000006 */
[----:B------:R-:W-:-:S08]  /*0180*/  DMUL R6, R2, 4 ;  /* 0x4010000002067828 */ /* 0x000fd00000000000 */
[----:B------:R-:W-:-:S08]  /*0190*/  DFMA R8, -R4, R6, 4 ;  /* 0x401000000408742b */ /* 0x000fd00000000106 */
[----:B------:R-:W-:-:S10]  /*01a0*/  DFMA R2, R2, R8, R6 ;  /* 0x000000080202722b */ /* 0x000fd40000000006 */
[----:B------:R-:W-:-:S05]  /*01b0*/  FFMA R6, RZ, R5, R3 ;  /* 0x00000005ff067223 */ /* 0x000fca0000000003 */
[----:B------:R-:W-:-:S13]  /*01c0*/  FSETP.GT.AND P0, PT, |R6|, 1.469367938527859385e-39, PT ;  /* 0x001000000600780b */ /* 0x000fda0003f04200 */
[----:B-1----:R-:W-:Y:S05]  /*01d0*/  @P0 BRA `(.L_x_1) ;  /* 0x0000000000080947 */ /* 0x002fea0003800000 */
[----:B------:R-:W-:-:S07]  /*01e0*/  MOV R6, 0x200 ;  /* 0x0000020000067802 */ /* 0x000fce0000000f00 */
[----:B------:R-:W-:Y:S05]  /*01f0*/  CALL.REL.NOINC `($__internal_0_$__cuda_sm20_div_rn_f64_full) ;  /* 0x0000000000147944 */ /* 0x000fea0003c00000 */
.L_x_1:
[----:B------:R-:W-:Y:S05]  /*0200*/  BSYNC.RECONVERGENT B0 ;  /* 0x0000000000007941 */ /* 0x000fea0003800200 */
.L_x_0:
[----:B------:R-:W0:Y:S02]  /*0210*/  LDC.64 R4, c[0x0][0x380] ;  /* 0x0000e000ff047b82 */ /* 0x000e240000000a00 */
[----:B0-----:R-:W-:-:S05]  /*0220*/  IMAD.WIDE R4, R0, 0x8, R4 ;  /* 0x0000000800047825 */ /* 0x001fca00078e0204 */
[----:B------:R-:W-:Y:S01]  /*0230*/  STG.E.64 desc[UR4][R4.64], R2 ;  /* 0x0000000204007986 */ /* 0x000fe2000c101b04 */
[----:B------:R-:W-:Y:S05]  /*0240*/  EXIT ;  /* 0x000000000000794d */ /* 0x000fea0003800000 */
        .weak           $__internal_0_$__cuda_sm20_div_rn_f64_full
        .type           $__internal_0_$__cuda_sm20_div_rn_f64_full,@function
        .size           $__internal_0_$__cuda_sm20_div_rn_f64_full,(.L_x_7 - $__internal_0_$__cuda_sm20_div_rn_f64_full)
$__internal_0_$__cuda_sm20_div_rn_f64_full:
[C---:B------:R-:W-:Y:S01]  /*0250*/  FSETP.GEU.AND P0, PT, |R5|.reuse, 1.469367938527859385e-39, PT ;  /* 0x001000000500780b */ /* 0x040fe20003f0e200 */
[----:B------:R-:W-:Y:S01]  /*0260*/  IMAD.MOV.U32 R8, RZ, RZ, 0x1 ;  /* 0x00000001ff087424 */ /* 0x000fe200078e00ff */
[C---:B------:R-:W-:Y:S01]  /*0270*/  LOP3.LUT R2, R5.reuse, 0x800fffff, RZ, 0xc0, !PT ;  /* 0x800fffff05027812 */ /* 0x040fe200078ec0ff */
[----:B------:R-:W-:Y:S01]  /*0280*/  IMAD.MOV.U32 R17, RZ, RZ, 0x40100000 ;  /* 0x40100000ff117424 */ /* 0x000fe200078e00ff */
[----:B------:R-:W-:Y:S01]  /*0290*/  LOP3.LUT R14, R5, 0x7ff00000, RZ, 0xc0, !PT ;  /* 0x7ff00000050e7812 */ /* 0x000fe200078ec0ff */
[----:B------:R-:W-:Y:S01]  /*02a0*/  IMAD.MOV.U32 R7, RZ, RZ, 0x1ca00000 ;  /* 0x1ca00000ff077424 */ /* 0x000fe200078e00ff */
[----:B------:R-:W-:Y:S01]  /*02b0*/  LOP3.LUT R3, R2, 0x3ff00000, RZ, 0xfc, !PT ;  /* 0x3ff0000002037812 */ /* 0x000fe200078efcff */
[----:B------:R-:W-:Y:S01]  /*02c0*/  IMAD.MOV.U32 R2, RZ, RZ, R4 ;  /* 0x000000ffff027224 */ /* 0x000fe200078e0004 */
[----:B------:R-:W-:Y:S01]  /*02d0*/  ISETP.LE.U32.AND P1, PT, R14, 0x40100000, PT ;  /* 0x401000000e00780c */ /* 0x000fe20003f23070 */
[----:B------:R-:W-:Y:S01]  /*02e0*/  IMAD.MOV.U32 R16, RZ, RZ, R14 ;  /* 0x000000ffff107224 */ /* 0x000fe200078e000e */
[----:B------:R-:W-:Y:S01]  /*02f0*/  BSSY.RECONVERGENT B1, `(.L_x_2) ;  /* 0x0000041000017945 */ /* 0x000fe20003800200 */
[----:B------:R-:W-:-:S02]  /*0300*/  VIADD R18, R17, 0xffffffff ;  /* 0xffffffff11127836 */ /* 0x000fc40000000000 */
[----:B------:R-:W-:-:S06]  /*0310*/  @!P0 DMUL R2, R4, 8.98846567431157953865e+307 ;  /* 0x7fe0000004028828 */ /* 0x000fcc0000000000 */
[----:B------:R-:W0:Y:S04]  /*0320*/  MUFU.RCP64H R9, R3 ;  /* 0x0000000300097308 */ /* 0x000e280000001800 */
[----:B------:R-:W-:Y:S02]  /*0330*/  @!P0 LOP3.LUT R16, R3, 0x7ff00000, RZ, 0xc0, !PT ;  /* 0x7ff0000003108812 */ /* 0x000fe400078ec0ff */
[----:B------:R-:W-:-:S03]  /*0340*/  ISETP.GT.U32.AND P0, PT, R18, 0x7feffffe, PT ;  /* 0x7feffffe1200780c */ /* 0x000fc60003f04070 */
[----:B------:R-:W-:-:S05]  /*0350*/  VIADD R18, R16, 0xffffffff ;  /* 0xffffffff10127836 */ /* 0x000fca0000000000 */
[----:B------:R-:W-:Y:S01]  /*0360*/  ISETP.GT.U32.OR P0, PT, R18, 0x7feffffe, P0 ;  /* 0x7feffffe1200780c */ /* 0x000fe20000704470 */
[----:B0-----:R-:W-:-:S08]  /*0370*/  DFMA R10, R8, -R2, 1 ;  /* 0x3ff00000080a742b */ /* 0x001fd00000000802 */
[----:B------:R-:W-:-:S08]  /*0380*/  DFMA R10, R10, R10, R10 ;  /* 0x0000000a0a0a722b */ /* 0x000fd0000000000a */
[----:B------:R-:W-:-:S08]  /*0390*/  DFMA R10, R8, R10, R8 ;  /* 0x0000000a080a722b */ /* 0x000fd00000000008 */
[----:B------:R-:W-:-:S08]  /*03a0*/  DFMA R8, R10, -R2, 1 ;  /* 0x3ff000000a08742b */ /* 0x000fd00000000802 */
[----:B------:R-:W-:Y:S01]  /*03b0*/  DFMA R10, R10, R8, R10 ;  /* 0x000000080a0a722b */ /* 0x000fe2000000000a */
[----:B------:R-:W-:Y:S01]  /*03c0*/  SEL R9, R7, 0x63400000, !P1 ;  /* 0x6340000007097807 */ /* 0x000fe20004800000 */
[----:B------:R-:W-:-:S06]  /*03d0*/  IMAD.MOV.U32 R8, RZ, RZ, RZ ;  /* 0x000000ffff087224 */ /* 0x000fcc00078e00ff */
[----:B------:R-:W-:-:S08]  /*03e0*/  DMUL R12, R10, R8 ;  /* 0x000000080a0c7228 */ /* 0x000fd00000000000 */
[----:B------:R-:W-:-:S08]  /*03f0*/  DFMA R14, R12, -R2, R8 ;  /* 0x800000020c0e722b */ /* 0x000fd00000000008 */
[----:B------:R-:W-:Y:S01]  /*0400*/  DFMA R10, R10, R14, R12 ;  /* 0x0000000e0a0a722b */ /* 0x000fe2000000000c */
[----:B------:R-:W-:Y:S10]  /*0410*/  @P0 BRA `(.L_x_3) ;  /* 0x0000000000740947 */ /* 0x000ff40003800000 */
[----:B------:R-:W-:Y:S01]  /*0420*/  LOP3.LUT R14, R5, 0x7ff00000, RZ, 0xc0, !PT ;  /* 0x7ff00000050e7812 */ /* 0x000fe200078ec0ff */
[----:B------:R-:W-:-:S03]  /*0430*/  IMAD.MOV.U32 R12, RZ, RZ, 0x40100000 ;  /* 0x40100000ff0c7424 */ /* 0x000fc600078e00ff */
[----:B------:R-:W-:Y:S01]  /*0440*/  ISETP.LE.U32.AND P0, PT, R14, 0x40100000, PT ;  /* 0x401000000e00780c */ /* 0x000fe20003f03070 */
[----:B------:R-:W-:Y:S02]  /*0450*/  IMAD.MOV R13, RZ, RZ, -R14 ;  /* 0x000000ffff0d7224 */ /* 0x000fe400078e0a0e */
[----:B------:R-:W-:Y:S01]  /*0460*/  IMAD.MOV.U32 R14, RZ, RZ, RZ ;  /* 0x000000ffff0e7224 */ /* 0x000fe200078e00ff */
[----:B------:R-:W-:Y:S02]  /*0470*/  SEL R7, R7, 0x63400000, !P0 ;  /* 0x6340000007077807 */ /* 0x000fe40004000000 */
[----:B------:R-:W-:-:S04]  /*0480*/  VIADDMNMX R12, R13, R12, 0xb9600000, !PT ;  /* 0xb96000000d0c7446 */ /* 0x000fc8000780010c */
[----:B------:R-:W-:-:S05]  /*0490*/  VIMNMX R12, PT, PT, R12, 0x46a00000, PT ;  /* 0x46a000000c0c7848 */ /* 0x000fca0003fe0100 */
[----:B------:R-:W-:-:S04]  /*04a0*/  IMAD.IADD R7, R12, 0x1, -R7 ;  /* 0x000000010c077824 */ /* 0x000fc800078e0a07 */
[----:B------:R-:W-:-:S06]  /*04b0*/  VIADD R15, R7, 0x7fe00000 ;  /* 0x7fe00000070f7836 */ /* 0x000fcc0000000000 */
[----:B------:R-:W-:-:S10]  /*04c0*/  DMUL R12, R10, R14 ;  /* 0x0000000e0a0c7228 */ /* 0x000fd40000000000 */
[----:B------:R-:W-:-:S13]  /*04d0*/  FSETP.GTU.AND P0, PT, |R13|, 1.469367938527859385e-39, PT ;  /* 0x001000000d00780b */ /* 0x000fda0003f0c200 */
[----:B------:R-:W-:Y:S05]  /*04e0*/  @P0 BRA `(.L_x_4) ;  /* 0x0000000000840947 */ /* 0x000fea0003800000 */
[----:B------:R-:W-:Y:S01]  /*04f0*/  DFMA R2, R10, -R2, R8 ;  /* 0x800000020a02722b */ /* 0x000fe20000000008 */
[----:B------:R-:W-:-:S09]  /*0500*/  IMAD.MOV.U32 R14, RZ, RZ, RZ ;  /* 0x000000ffff0e7224 */ /* 0x000fd200078e00ff */
[C---:B------:R-:W-:Y:S02]  /*0510*/  FSETP.NEU.AND P0, PT, R3.reuse, RZ, PT ;  /* 0x000000ff0300720b */ /* 0x040fe40003f0d000 */
[----:B------:R-:W-:-:S04]  /*0520*/  LOP3.LUT R5, R3, 0x80000000, R5, 0x48, !PT ;  /* 0x8000000003057812 */ /* 0x000fc800078e4805 */
[----:B------:R-:W-:-:S07]  /*0530*/  LOP3.LUT R15, R5, R15, RZ, 0xfc, !PT ;  /* 0x0000000f050f7212 */ /* 0x000fce00078efcff */
[----:B------:R-:W-:Y:S05]  /*0540*/  @!P0 BRA `(.L_x_4) ;  /* 0x00000000006c8947 */ /* 0x000fea0003800000 */
[----:B------:R-:W-:Y:S01]  /*0550*/  IMAD.MOV R3, RZ, RZ, -R7 ;  /* 0x000000ffff037224 */ /* 0x000fe200078e0a07 */
[----:B------:R-:W-:Y:S01]  /*0560*/  IADD3 R7, PT, PT, -R7, -0x43300000, RZ ;  /* 0xbcd0000007077810 */ /* 0x000fe20007ffe1ff */
[----:B------:R-:W-:-:S06]  /*0570*/  IMAD.MOV.U32 R2, RZ, RZ, RZ ;  /* 0x000000ffff027224 */ /* 0x000fcc00078e00ff */
[----:B------:R-:W-:Y:S02]  /*0580*/  DFMA R2, R12, -R2, R10 ;  /* 0x800000020c02722b */ /* 0x000fe4000000000a */
[----:B------:R-:W-:-:S08]  /*0590*/  DMUL.RP R10, R10, R14 ;  /* 0x0000000e0a0a7228 */ /* 0x000fd00000008000 */
[----:B------:R-:W-:Y:S02]  /*05a0*/  FSETP.NEU.AND P0, PT, |R3|, R7, PT ;  /* 0x000000070300720b */ /* 0x000fe40003f0d200 */
[----:B------:R-:W-:Y:S02]  /*05b0*/  LOP3.LUT R5, R11, R5, RZ, 0x3c, !PT ;  /* 0x000000050b057212 */ /* 0x000fe400078e3cff */
[----:B------:R-:W-:Y:S02]  /*05c0*/  FSEL R12, R10, R12, !P0 ;  /* 0x0000000c0a0c7208 */ /* 0x000fe40004000000 */
[----:B------:R-:W-:Y:S01]  /*05d0*/  FSEL R13, R5, R13, !P0 ;  /* 0x0000000d050d7208 */ /* 0x000fe20004000000 */
[----:B------:R-:W-:Y:S06]  /*05e0*/  BRA `(.L_x_4) ;  /* 0x0000000000447947 */ /* 0x000fec0003800000 */
.L_x_3:
[----:B------:R-:W-:-:S14]  /*05f0*/  DSETP.NAN.AND P0, PT, R4, R4, PT ;  /* 0x000000040400722a */ /* 0x000fdc0003f08000 */
[----:B------:R-:W-:Y:S05]  /*0600*/  @P0 BRA `(.L_x_5) ;  /* 0x0000000000340947 */ /* 0x000fea0003800000 */
[----:B------:R-:W-:Y:S01]  /*0610*/  ISETP.NE.AND P0, PT, R17, R16, PT ;  /* 0x000000101100720c */ /* 0x000fe20003f05270 */
[----:B------:R-:W-:Y:S02]  /*0620*/  IMAD.MOV.U32 R12, RZ, RZ, 0x0 ;  /* 0x00000000ff0c7424 */ /* 0x000fe400078e00ff */
[----:B------:R-:W-:-:S10]  /*0630*/  IMAD.MOV.U32 R13, RZ, RZ, -0x80000 ;  /* 0xfff80000ff0d7424 */ /* 0x000fd400078e00ff */
[----:B------:R-:W-:Y:S05]  /*0640*/  @!P0 BRA `(.L_x_4) ;  /* 0x00000000002c8947 */ /* 0x000fea0003800000 */
[----:B------:R-:W-:Y:S02]  /*0650*/  ISETP.NE.AND P0, PT, R17, 0x7ff00000, PT ;  /* 0x7ff000001100780c */ /* 0x000fe40003f05270 */
[----:B------:R-:W-:Y:S02]  /*0660*/  LOP3.LUT R4, R5, 0x40100000, RZ, 0x3c, !PT ;  /* 0x4010000005047812 */ /* 0x000fe400078e3cff */
[----:B------:R-:W-:Y:S02]  /*0670*/  ISETP.EQ.OR P0, PT, R16, RZ, !P0 ;  /* 0x000000ff1000720c */ /* 0x000fe40004702670 */
[----:B------:R-:W-:-:S11]  /*0680*/  LOP3.LUT R13, R4, 0x80000000, RZ, 0xc0, !PT ;  /* 0x80000000040d7812 */ /* 0x000fd600078ec0ff */
[----:B------:R-:W-:Y:S01]  /*0690*/  @P0 LOP3.LUT R2, R13, 0x7ff00000, RZ, 0xfc, !PT ;  /* 0x7ff000000d020812 */ /* 0x000fe200078efcff */
[----:B------:R-:W-:Y:S02]  /*06a0*/  @!P0 IMAD.MOV.U32 R12, RZ, RZ, RZ ;  /* 0x000000ffff0c8224 */ /* 0x000fe400078e00ff */
[----:B------:R-:W-:Y:S02]  /*06b0*/  @P0 IMAD.MOV.U32 R12, RZ, RZ, RZ ;  /* 0x000000ffff0c0224 */ /* 0x000fe400078e00ff */
[----:B------:R-:W-:Y:S01]  /*06c0*/  @P0 IMAD.MOV.U32 R13, RZ, RZ, R2 ;  /* 0x000000ffff0d0224 */ /* 0x000fe200078e0002 */
[----:B------:R-:W-:Y:S06]  /*06d0*/  BRA `(.L_x_4) ;  /* 0x0000000000087947 */ /* 0x000fec0003800000 */
.L_x_5:
[----:B------:R-:W-:Y:S01]  /*06e0*/  LOP3.LUT R13, R5, 0x80000, RZ, 0xfc, !PT ;  /* 0x00080000050d7812 */ /* 0x000fe200078efcff */
[----:B------:R-:W-:-:S07]  /*06f0*/  IMAD.MOV.U32 R12, RZ, RZ, R4 ;  /* 0x000000ffff0c7224 */ /* 0x000fce00078e0004 */
.L_x_4:
[----:B------:R-:W-:Y:S05]  /*0700*/  BSYNC.RECONVERGENT B1 ;  /* 0x0000000000017941 */ /* 0x000fea0003800200 */
.L_x_2:
[----:B------:R-:W-:Y:S02]  /*0710*/  IMAD.MOV.U32 R7, RZ, RZ, 0x0 ;  /* 0x00000000ff077424 */ /* 0x000fe400078e00ff */
[----:B------:R-:W-:Y:S02]  /*0720*/  IMAD.MOV.U32 R2, RZ, RZ, R12 ;  /* 0x000000ffff027224 */ /* 0x000fe400078e000c */
[----:B------:R-:W-:Y:S01]  /*0730*/  IMAD.MOV.U32 R3, RZ, RZ, R13 ;  /* 0x000000ffff037224 */ /* 0x000fe200078e000d */
[----:B------:R-:W-:Y:S06]  /*0740*/  RET.REL.NODEC R6 `(_Z10nilakanthaPdi) ;  /* 0xfffffff8062c7950 */ /* 0x000fec0003c3ffff */
.L_x_6:
[----:B------:R-:W-:-:S00]  /*0750*/  BRA `(.L_x_6) ;  /* 0xfffffffc00fc7947 */ /* 0x000fc0000383ffff */
[----:B------:R-:W-:-:S00]  /*0760*/  NOP ;  /* 0x0000000000007918 */ /* 0x000fc00000000000 */
        /* <DEDUP_REMOVED lines=9> */
.L_x_7:


//--------------------- .nv.shared.reserved.0     --------------------------
	.section	.nv.shared.reserved.0,"aw",@nobits
	.weak		__nv_reservedSMEM_offset_0_alias
	.size		__nv_reservedSMEM_offset_0_alias, 0, 64
	.other		__nv_reservedSMEM_offset_0_alias,@"STO_CUDA_RESERVED_SHARED STV_DEFAULT"
__nv_reservedSMEM_offset_0_alias:
	.zero		0
	.zero		64


//--------------------- .nv.constant0._Z10nilakanthaPdi --------------------------
	.section	.nv.constant0._Z10nilakanthaPdi,"a",@progbits
	.sectionflags	@""
	.align	4
.nv.constant0._Z10nilakanthaPdi:
	.zero		908


//--------------------- SYMBOLS --------------------------

	.type		.nv.reservedSmem.offset0,@object
	.size		.nv.reservedSmem.offset0,0x4
